//
// Generated by NVIDIA NVVM Compiler
//
// Compiler Build ID: CL-36424714
// Cuda compilation tools, release 13.0, V13.0.88
// Based on NVVM 20.0.0
//

.version 9.0
.target sm_100
.address_size 64

	// .globl	_Z6updatePdS_iid

.visible .entry _Z6updatePdS_iid(
	.param .u64 .ptr .align 1 _Z6updatePdS_iid_param_0,
	.param .u64 .ptr .align 1 _Z6updatePdS_iid_param_1,
	.param .u32 _Z6updatePdS_iid_param_2,
	.param .u32 _Z6updatePdS_iid_param_3,
	.param .f64 _Z6updatePdS_iid_param_4
)
{
	.reg .pred 	%p<8>;
	.reg .b32 	%r<23>;
	.reg .b64 	%rd<12>;
	.reg .b64 	%fd<13>;

	ld.param.u64 	%rd1, [_Z6updatePdS_iid_param_0];
	ld.param.u64 	%rd2, [_Z6updatePdS_iid_param_1];
	ld.param.u32 	%r4, [_Z6updatePdS_iid_param_2];
	ld.param.u32 	%r6, [_Z6updatePdS_iid_param_3];
	ld.param.f64 	%fd1, [_Z6updatePdS_iid_param_4];
	mov.u32 	%r7, %ctaid.x;
	mov.u32 	%r8, %ntid.x;
	mov.u32 	%r9, %tid.x;
	mad.lo.s32 	%r10, %r7, %r8, %r9;
	mov.u32 	%r11, %ctaid.y;
	mov.u32 	%r12, %ntid.y;
	mov.u32 	%r13, %tid.y;
	mad.lo.s32 	%r14, %r11, %r12, %r13;
	setp.lt.s32 	%p1, %r10, 1;
	add.s32 	%r15, %r4, -1;
	setp.ge.s32 	%p2, %r10, %r15;
	or.pred  	%p3, %p1, %p2;
	setp.eq.s32 	%p4, %r14, 0;
	or.pred  	%p5, %p4, %p3;
	add.s32 	%r16, %r6, -1;
	setp.ge.s32 	%p6, %r14, %r16;
	or.pred  	%p7, %p5, %p6;
	@%p7 bra 	$L__BB0_2;
	cvta.to.global.u64 	%rd3, %rd1;
	cvta.to.global.u64 	%rd4, %rd2;
	fma.rn.f64 	%fd2, %fd1, 0dC010000000000000, 0d3FF0000000000000;
	mul.lo.s32 	%r17, %r6, %r10;
	add.s32 	%r18, %r17, %r14;
	mul.wide.s32 	%rd5, %r18, 8;
	add.s64 	%rd6, %rd3, %rd5;
	ld.global.f64 	%fd3, [%rd6];
	add.s32 	%r19, %r17, %r6;
	mul.wide.s32 	%rd7, %r6, 8;
	add.s64 	%rd8, %rd6, %rd7;
	ld.global.f64 	%fd4, [%rd8];
	ld.global.f64 	%fd5, [%rd6+8];
	add.f64 	%fd6, %fd4, %fd5;
	shl.b32 	%r20, %r6, 1;
	sub.s32 	%r21, %r19, %r20;
	add.s32 	%r22, %r21, %r14;
	mul.wide.s32 	%rd9, %r22, 8;
	add.s64 	%rd10, %rd3, %rd9;
	ld.global.f64 	%fd7, [%rd10];
	add.f64 	%fd8, %fd6, %fd7;
	ld.global.f64 	%fd9, [%rd6+-8];
	add.f64 	%fd10, %fd8, %fd9;
	mul.f64 	%fd11, %fd1, %fd10;
	fma.rn.f64 	%fd12, %fd2, %fd3, %fd11;
	add.s64 	%rd11, %rd4, %rd5;
	st.global.f64 	[%rd11], %fd12;
$L__BB0_2:
	ret;

}


// ===== COMPILED SASS (sm_100) =====

	.target	sm_100

	.elftype	@"ET_EXEC"


//--------------------- .note.nv.tkinfo           --------------------------
	.section	.note.nv.tkinfo,"",@"SHT_NOTE"
	.sectionflags	@"SHF_NOTE_NV_TKINFO"
	.tkinfo
        /*0018*/ 	.word	0x00000002
        /*0030*/ 	.string	""
        /*0030*/ 	.string	"ptxas"
        /*0030*/ 	.string	"Cuda compilation tools, release 13.0, V13.0.88"
        /*0030*/ 	.string	"Build cuda_13.0.r13.0/compiler.36424714_0"
        /*0030*/ 	.string	"-arch sm_100 -m 64 "



//--------------------- .note.nv.cuinfo           --------------------------
	.section	.note.nv.cuinfo,"",@"SHT_NOTE"
	.sectionflags	@"SHF_NOTE_NV_CUINFO"
        /*0018*/ 	.short	0x0002
        /*001a*/ 	.short	0x0064
        /*001c*/ 	.short	0x0082
	.zero		2


//--------------------- .nv.info                  --------------------------
	.section	.nv.info,"",@"SHT_CUDA_INFO"
	.align	4


	//----- nvinfo : EIATTR_REGCOUNT
	.align		4
        /*0000*/ 	.byte	0x04, 0x2f
        /*0002*/ 	.short	(.L_1 - .L_0)
	.align		4
.L_0:
        /*0004*/ 	.word	index@(_Z6updatePdS_iid)
        /*0008*/ 	.word	0x00000014


	//----- nvinfo : EIATTR_FRAME_SIZE
	.align		4
.L_1:
        /*000c*/ 	.byte	0x04, 0x11
        /*000e*/ 	.short	(.L_3 - .L_2)
	.align		4
.L_2:
        /*0010*/ 	.word	index@(_Z6updatePdS_iid)
        /*0014*/ 	.word	0x00000000


	//----- nvinfo : EIATTR_MIN_STACK_SIZE
	.align		4
.L_3:
        /*0018*/ 	.byte	0x04, 0x12
        /*001a*/ 	.short	(.L_5 - .L_4)
	.align		4
.L_4:
        /*001c*/ 	.word	index@(_Z6updatePdS_iid)
        /*0020*/ 	.word	0x00000000
.L_5:


//--------------------- .nv.compat                --------------------------
	.section	.nv.compat,"",@"SHT_CUDA_COMPAT_INFO"
	.align	4
        /*0000*/ 	.byte	0x02, 0x09, 0x00, 0x00, 0x02, 0x02, 0x01, 0x00, 0x02, 0x05, 0x05, 0x00, 0x03, 0x07, 0x01, 0x01
        /*0010*/ 	.byte	0x02, 0x03, 0x00, 0x00, 0x02, 0x06, 0x01, 0x00, 0x04, 0x0b, 0x08, 0x00, 0x01, 0x00, 0x00, 0x00
        /*0020*/ 	.byte	0x00, 0x00, 0x00, 0x00


//--------------------- .nv.info._Z6updatePdS_iid --------------------------
	.section	.nv.info._Z6updatePdS_iid,"",@"SHT_CUDA_INFO"
	.sectionflags	@""
	.align	4


	//----- nvinfo : EIATTR_CUDA_API_VERSION
	.align		4
        /*0000*/ 	.byte	0x04, 0x37
        /*0002*/ 	.short	(.L_7 - .L_6)
.L_6:
        /*0004*/ 	.word	0x00000082


	//----- nvinfo : EIATTR_KPARAM_INFO
	.align		4
.L_7:
        /*0008*/ 	.byte	0x04, 0x17
        /*000a*/ 	.short	(.L_9 - .L_8)
.L_8:
        /*000c*/ 	.word	0x00000000
        /*0010*/ 	.short	0x0004
        /*0012*/ 	.short	0x0018
        /*0014*/ 	.byte	0x00, 0xf0, 0x21, 0x00


	//----- nvinfo : EIATTR_KPARAM_INFO
	.align		4
.L_9:
        /*0018*/ 	.byte	0x04, 0x17
        /*001a*/ 	.short	(.L_11 - .L_10)
.L_10:
        /*001c*/ 	.word	0x00000000
        /*0020*/ 	.short	0x0003
        /*0022*/ 	.short	0x0014
        /*0024*/ 	.byte	0x00, 0xf0, 0x11, 0x00


	//----- nvinfo : EIATTR_KPARAM_INFO
	.align		4
.L_11:
        /*0028*/ 	.byte	0x04, 0x17
        /*002a*/ 	.short	(.L_13 - .L_12)
.L_12:
        /*002c*/ 	.word	0x00000000
        /*0030*/ 	.short	0x0002
        /*0032*/ 	.short	0x0010
        /*0034*/ 	.byte	0x00, 0xf0, 0x11, 0x00


	//----- nvinfo : EIATTR_KPARAM_INFO
	.align		4
.L_13:
        /*0038*/ 	.byte	0x04, 0x17
        /*003a*/ 	.short	(.L_15 - .L_14)
.L_14:
        /*003c*/ 	.word	0x00000000
        /*0040*/ 	.short	0x0001
        /*0042*/ 	.short	0x0008
        /*0044*/ 	.byte	0x00, 0xf5, 0x21, 0x00


	//----- nvinfo : EIATTR_KPARAM_INFO
	.align		4
.L_15:
        /*0048*/ 	.byte	0x04, 0x17
        /*004a*/ 	.short	(.L_17 - .L_16)
.L_16:
        /*004c*/ 	.word	0x00000000
        /*0050*/ 	.short	0x0000
        /*0052*/ 	.short	0x0000
        /*0054*/ 	.byte	0x00, 0xf5, 0x21, 0x00


	//----- nvinfo : EIATTR_SPARSE_MMA_MASK
	.align		4
.L_17:
        /*0058*/ 	.byte	0x03, 0x50
        /*005a*/ 	.short	0x0000


	//----- nvinfo : EIATTR_MAXREG_COUNT
	.align		4
        /*005c*/ 	.byte	0x03, 0x1b
        /*005e*/ 	.short	0x00ff


	//----- nvinfo : EIATTR_MERCURY_ISA_VERSION
	.align		4
        /*0060*/ 	.byte	0x03, 0x5f
        /*0062*/ 	.short	0x0101


	//----- nvinfo : EIATTR_VRC_CTA_INIT_COUNT
	.align		4
        /*0064*/ 	.byte	0x02, 0x4a
	.zero		1
	.zero		1


	//----- nvinfo : EIATTR_EXIT_INSTR_OFFSETS
	.align		4
        /*0068*/ 	.byte	0x04, 0x1c
        /*006a*/ 	.short	(.L_19 - .L_18)


	//   ....[0]....
.L_18:
        /*006c*/ 	.word	0x00000100


	//   ....[1]....
        /*0070*/ 	.word	0x000002c0


	//----- nvinfo : EIATTR_CBANK_PARAM_SIZE
	.align		4
.L_19:
        /*0074*/ 	.byte	0x03, 0x19
        /*0076*/ 	.short	0x0020


	//----- nvinfo : EIATTR_PARAM_CBANK
	.align		4
        /*0078*/ 	.byte	0x04, 0x0a
        /*007a*/ 	.short	(.L_21 - .L_20)
	.align		4
.L_20:
        /*007c*/ 	.word	index@(.nv.constant0._Z6updatePdS_iid)
        /*0080*/ 	.short	0x0380
        /*0082*/ 	.short	0x0020


	//----- nvinfo : EIATTR_SW_WAR
	.align		4
.L_21:
        /*0084*/ 	.byte	0x04, 0x36
        /*0086*/ 	.short	(.L_23 - .L_22)
.L_22:
        /*0088*/ 	.word	0x00000008
.L_23:


//--------------------- .nv.callgraph             --------------------------
	.section	.nv.callgraph,"",@"SHT_CUDA_CALLGRAPH"
	.align	4
	.sectionentsize	8
	.align		4
        /*0000*/ 	.word	0x00000000
	.align		4
        /*0004*/ 	.word	0xffffffff
	.align		4
        /*0008*/ 	.word	0x00000000
	.align		4
        /*000c*/ 	.word	0xfffffffe
	.align		4
        /*0010*/ 	.word	0x00000000
	.align		4
        /*0014*/ 	.word	0xfffffffd
	.align		4
        /*0018*/ 	.word	0x00000000
	.align		4
        /*001c*/ 	.word	0xfffffffc


//--------------------- .text._Z6updatePdS_iid    --------------------------
	.section	.text._Z6updatePdS_iid,"ax",@progbits
	.align	128
        .global         _Z6updatePdS_iid
        .type           _Z6updatePdS_iid,@function
        .size           _Z6updatePdS_iid,(.L_x_1 - _Z6updatePdS_iid)
        .other          _Z6updatePdS_iid,@"STO_CUDA_ENTRY STV_DEFAULT"
_Z6updatePdS_iid:
.text._Z6updatePdS_iid:
[----:B------:R-:W-:Y:S01]  /*0000*/  LDC R1, c[0x0][0x37c] ;  /* 0x0000df00ff017b82 */ /* 0x000fe20000000800 */
[----:B------:R-:W0:Y:S07]  /*0010*/  S2R R3, SR_TID.X ;  /* 0x0000000000037919 */ /* 0x000e2e0000002100 */
[----:B------:R-:W0:Y:S01]  /*0020*/  S2UR UR4, SR_CTAID.X ;  /* 0x00000000000479c3 */ /* 0x000e220000002500 */
[----:B------:R-:W1:Y:S07]  /*0030*/  S2R R7, SR_TID.Y ;  /* 0x0000000000077919 */ /* 0x000e6e0000002200 */
[----:B------:R-:W0:Y:S08]  /*0040*/  LDC R2, c[0x0][0x360] ;  /* 0x0000d800ff027b82 */ /* 0x000e300000000800 */
[----:B------:R-:W2:Y:S08]  /*0050*/  LDC.64 R4, c[0x0][0x390] ;  /* 0x0000e400ff047b82 */ /* 0x000eb00000000a00 */
[----:B------:R-:W1:Y:S08]  /*0060*/  S2UR UR5, SR_CTAID.Y ;  /* 0x00000000000579c3 */ /* 0x000e700000002600 */
[----:B------:R-:W1:Y:S01]  /*0070*/  LDC R6, c[0x0][0x364] ;  /* 0x0000d900ff067b82 */ /* 0x000e620000000800 */
[----:B0-----:R-:W-:Y:S01]  /*0080*/  IMAD R2, R2, UR4, R3 ;  /* 0x0000000402027c24 */ /* 0x001fe2000f8e0203 */
[----:B--2---:R-:W-:-:S04]  /*0090*/  IADD3 R3, PT, PT, R4, -0x1, RZ ;  /* 0xffffffff04037810 */ /* 0x004fc80007ffe0ff */
[C---:B------:R-:W-:Y:S02]  /*00a0*/  ISETP.GE.AND P0, PT, R2.reuse, R3, PT ;  /* 0x000000030200720c */ /* 0x040fe40003f06270 */
[----:B------:R-:W-:Y:S02]  /*00b0*/  IADD3 R3, PT, PT, R5, -0x1, RZ ;  /* 0xffffffff05037810 */ /* 0x000fe40007ffe0ff */
[----:B------:R-:W-:Y:S01]  /*00c0*/  ISETP.LT.OR P0, PT, R2, 0x1, P0 ;  /* 0x000000010200780c */ /* 0x000fe20000701670 */
[----:B-1----:R-:W-:-:S05]  /*00d0*/  IMAD R6, R6, UR5, R7 ;  /* 0x0000000506067c24 */ /* 0x002fca000f8e0207 */
[----:B------:R-:W-:-:S04]  /*00e0*/  ISETP.EQ.OR P0, PT, R6, RZ, P0 ;  /* 0x000000ff0600720c */ /* 0x000fc80000702670 */
[----:B------:R-:W-:-:S13]  /*00f0*/  ISETP.GE.OR P0, PT, R6, R3, P0 ;  /* 0x000000030600720c */ /* 0x000fda0000706670 */
[----:B------:R-:W-:Y:S05]  /*0100*/  @P0 EXIT ;  /* 0x000000000000094d */ /* 0x000fea0003800000 */
[----:B------:R-:W0:Y:S01]  /*0110*/  LDC.64 R10, c[0x0][0x380] ;  /* 0x0000e000ff0a7b82 */ /* 0x000e220000000a00 */
[----:B------:R-:W1:Y:S01]  /*0120*/  LDCU.64 UR4, c[0x0][0x358] ;  /* 0x00006b00ff0477ac */ /* 0x000e620008000a00 */
[CC--:B------:R-:W-:Y:S01]  /*0130*/  IMAD R0, R2.reuse, R5.reuse, R6 ;  /* 0x0000000502007224 */ /* 0x0c0fe200078e0206 */
[----:B------:R-:W-:Y:S01]  /*0140*/  IADD3 R7, PT, PT, -R5, RZ, RZ ;  /* 0x000000ff05077210 */ /* 0x000fe20007ffe1ff */
[----:B------:R-:W-:-:S04]  /*0150*/  IMAD R4, R2, R5, R5 ;  /* 0x0000000502047224 */ /* 0x000fc800078e0205 */
[----:B------:R-:W2:Y:S01]  /*0160*/  LDC.64 R14, c[0x0][0x398] ;  /* 0x0000e600ff0e7b82 */ /* 0x000ea20000000a00 */
[----:B------:R-:W-:-:S04]  /*0170*/  LEA R7, R7, R4, 0x1 ;  /* 0x0000000407077211 */ /* 0x000fc800078e08ff */
[----:B------:R-:W-:-:S03]  /*0180*/  IADD3 R7, PT, PT, R6, R7, RZ ;  /* 0x0000000706077210 */ /* 0x000fc60007ffe0ff */
[----:B------:R-:W3:Y:S01]  /*0190*/  LDC.64 R16, c[0x0][0x388] ;  /* 0x0000e200ff107b82 */ /* 0x000ee20000000a00 */
[----:B0-----:R-:W-:-:S05]  /*01a0*/  IMAD.WIDE R2, R0, 0x8, R10 ;  /* 0x0000000800027825 */ /* 0x001fca00078e020a */
[----:B-1----:R-:W4:Y:S01]  /*01b0*/  LDG.E.64 R8, desc[UR4][R2.64+0x8] ;  /* 0x0000080402087981 */ /* 0x002f22000c1e1b00 */
[----:B------:R-:W-:-:S03]  /*01c0*/  IMAD.WIDE R4, R5, 0x8, R2 ;  /* 0x0000000805047825 */ /* 0x000fc600078e0202 */
[----:B------:R-:W5:Y:S01]  /*01d0*/  LDG.E.64 R12, desc[UR4][R2.64+-0x8] ;  /* 0xfffff804020c7981 */ /* 0x000f62000c1e1b00 */
[----:B------:R-:W-:-:S03]  /*01e0*/  IMAD.WIDE R10, R7, 0x8, R10 ;  /* 0x00000008070a7825 */ /* 0x000fc600078e020a */
[----:B------:R-:W4:Y:S04]  /*01f0*/  LDG.E.64 R4, desc[UR4][R4.64] ;  /* 0x0000000404047981 */ /* 0x000f28000c1e1b00 */
[----:B------:R-:W2:Y:S04]  /*0200*/  LDG.E.64 R10, desc[UR4][R10.64] ;  /* 0x000000040a0a7981 */ /* 0x000ea8000c1e1b00 */
[----:B------:R-:W3:Y:S01]  /*0210*/  LDG.E.64 R6, desc[UR4][R2.64] ;  /* 0x0000000402067981 */ /* 0x000ee2000c1e1b00 */
[----:B----4-:R-:W-:-:S08]  /*0220*/  DADD R8, R4, R8 ;  /* 0x0000000004087229 */ /* 0x010fd00000000008 */
[----:B--2---:R-:W-:-:S08]  /*0230*/  DADD R8, R8, R10 ;  /* 0x0000000008087229 */ /* 0x004fd0000000000a */
[----:B-----5:R-:W-:Y:S01]  /*0240*/  DADD R8, R8, R12 ;  /* 0x0000000008087229 */ /* 0x020fe2000000000c */
[----:B------:R-:W-:Y:S01]  /*0250*/  HFMA2 R13, -RZ, RZ, 2.03125, 0 ;  /* 0x40100000ff0d7431 */ /* 0x000fe200000001ff */
[----:B------:R-:W-:-:S06]  /*0260*/  MOV R12, 0x0 ;  /* 0x00000000000c7802 */ /* 0x000fcc0000000f00 */
[----:B------:R-:W-:Y:S02]  /*0270*/  DMUL R8, R8, R14 ;  /* 0x0000000e08087228 */ /* 0x000fe40000000000 */
[----:B------:R-:W-:-:S08]  /*0280*/  DFMA R4, R14, -R12, 1 ;  /* 0x3ff000000e04742b */ /* 0x000fd0000000080c */
[----:B---3--:R-:W-:Y:S01]  /*0290*/  DFMA R4, R4, R6, R8 ;  /* 0x000000060404722b */ /* 0x008fe20000000008 */
[----:B------:R-:W-:-:S06]  /*02a0*/  IMAD.WIDE R6, R0, 0x8, R16 ;  /* 0x0000000800067825 */ /* 0x000fcc00078e0210 */
[----:B------:R-:W-:Y:S01]  /*02b0*/  STG.E.64 desc[UR4][R6.64], R4 ;  /* 0x0000000406007986 */ /* 0x000fe2000c101b04 */
[----:B------:R-:W-:Y:S05]  /*02c0*/  EXIT ;  /* 0x000000000000794d */ /* 0x000fea0003800000 */
.L_x_0:
[----:B------:R-:W-:-:S00]  /*02d0*/  BRA `(.L_x_0) ;  /* 0xfffffffc00fc7947 */ /* 0x000fc0000383ffff */
[----:B------:R-:W-:-:S00]  /*02e0*/  NOP ;  /* 0x0000000000007918 */ /* 0x000fc00000000000 */
        /* <DEDUP_REMOVED lines=9> */
.L_x_1:


//--------------------- .nv.shared.reserved.0     --------------------------
	.section	.nv.shared.reserved.0,"aw",@nobits
	.weak		__nv_reservedSMEM_offset_0_alias
	.size		__nv_reservedSMEM_offset_0_alias, 0, 64
	.other		__nv_reservedSMEM_offset_0_alias,@"STO_CUDA_RESERVED_SHARED STV_DEFAULT"
__nv_reservedSMEM_offset_0_alias:
	.zero		0
	.zero		64


//--------------------- .nv.constant0._Z6updatePdS_iid --------------------------
	.section	.nv.constant0._Z6updatePdS_iid,"a",@progbits
	.sectionflags	@""
	.align	4
.nv.constant0._Z6updatePdS_iid:
	.zero		928


//--------------------- SYMBOLS --------------------------

	.type		.nv.reservedSmem.offset0,@object
	.size		.nv.reservedSmem.offset0,0x4
